//
// Generated by NVIDIA NVVM Compiler
//
// Compiler Build ID: CL-36424714
// Cuda compilation tools, release 13.0, V13.0.88
// Based on NVVM 20.0.0
//

.version 9.0
.target sm_100
.address_size 64

	// .globl	_Z12matmulDevicePiS_S_i

.visible .entry _Z12matmulDevicePiS_S_i(
	.param .u64 .ptr .align 1 _Z12matmulDevicePiS_S_i_param_0,
	.param .u64 .ptr .align 1 _Z12matmulDevicePiS_S_i_param_1,
	.param .u64 .ptr .align 1 _Z12matmulDevicePiS_S_i_param_2,
	.param .u32 _Z12matmulDevicePiS_S_i_param_3
)
{
	.reg .pred 	%p<10>;
	.reg .b32 	%r<105>;
	.reg .b64 	%rd<67>;

	ld.param.u64 	%rd14, [_Z12matmulDevicePiS_S_i_param_0];
	ld.param.u64 	%rd15, [_Z12matmulDevicePiS_S_i_param_1];
	ld.param.u32 	%r30, [_Z12matmulDevicePiS_S_i_param_3];
	cvta.to.global.u64 	%rd1, %rd15;
	cvta.to.global.u64 	%rd2, %rd14;
	mov.u32 	%r31, %ctaid.x;
	mov.u32 	%r32, %ntid.x;
	mov.u32 	%r33, %tid.x;
	mad.lo.s32 	%r1, %r31, %r32, %r33;
	mov.u32 	%r34, %ctaid.y;
	mov.u32 	%r35, %ntid.y;
	mov.u32 	%r36, %tid.y;
	mad.lo.s32 	%r2, %r34, %r35, %r36;
	max.s32 	%r37, %r2, %r1;
	setp.ge.s32 	%p1, %r37, %r30;
	@%p1 bra 	$L__BB0_13;
	mul.lo.s32 	%r3, %r30, %r2;
	and.b32  	%r4, %r30, 7;
	setp.lt.u32 	%p2, %r30, 8;
	mov.b32 	%r99, 0;
	mov.u32 	%r104, %r99;
	@%p2 bra 	$L__BB0_4;
	and.b32  	%r99, %r30, 2147483640;
	neg.s32 	%r93, %r99;
	mul.wide.s32 	%rd16, %r30, 4;
	add.s64 	%rd3, %rd1, %rd16;
	shl.b32 	%r7, %r30, 3;
	mul.wide.s32 	%rd17, %r30, 8;
	add.s64 	%rd4, %rd1, %rd17;
	mul.wide.s32 	%rd18, %r30, 12;
	add.s64 	%rd5, %rd1, %rd18;
	mul.wide.s32 	%rd19, %r30, 16;
	add.s64 	%rd6, %rd1, %rd19;
	mul.wide.s32 	%rd20, %r30, 20;
	add.s64 	%rd7, %rd1, %rd20;
	mul.wide.s32 	%rd21, %r30, 24;
	add.s64 	%rd8, %rd1, %rd21;
	mul.wide.s32 	%rd22, %r30, 28;
	add.s64 	%rd9, %rd1, %rd22;
	mul.wide.u32 	%rd23, %r3, 4;
	add.s64 	%rd24, %rd23, %rd2;
	add.s64 	%rd66, %rd24, 16;
	mov.b32 	%r104, 0;
	mov.u32 	%r92, %r1;
$L__BB0_3:
	.pragma "nounroll";
	mul.wide.s32 	%rd25, %r92, 4;
	add.s64 	%rd26, %rd3, %rd25;
	add.s64 	%rd27, %rd4, %rd25;
	add.s64 	%rd28, %rd5, %rd25;
	add.s64 	%rd29, %rd6, %rd25;
	add.s64 	%rd30, %rd7, %rd25;
	add.s64 	%rd31, %rd8, %rd25;
	add.s64 	%rd32, %rd9, %rd25;
	add.s64 	%rd33, %rd1, %rd25;
	ld.global.u32 	%r41, [%rd66+-16];
	ld.global.u32 	%r42, [%rd33];
	mad.lo.s32 	%r43, %r42, %r41, %r104;
	ld.global.u32 	%r44, [%rd66+-12];
	ld.global.u32 	%r45, [%rd26];
	mad.lo.s32 	%r46, %r45, %r44, %r43;
	ld.global.u32 	%r47, [%rd66+-8];
	ld.global.u32 	%r48, [%rd27];
	mad.lo.s32 	%r49, %r48, %r47, %r46;
	ld.global.u32 	%r50, [%rd66+-4];
	ld.global.u32 	%r51, [%rd28];
	mad.lo.s32 	%r52, %r51, %r50, %r49;
	ld.global.u32 	%r53, [%rd66];
	ld.global.u32 	%r54, [%rd29];
	mad.lo.s32 	%r55, %r54, %r53, %r52;
	ld.global.u32 	%r56, [%rd66+4];
	ld.global.u32 	%r57, [%rd30];
	mad.lo.s32 	%r58, %r57, %r56, %r55;
	ld.global.u32 	%r59, [%rd66+8];
	ld.global.u32 	%r60, [%rd31];
	mad.lo.s32 	%r61, %r60, %r59, %r58;
	ld.global.u32 	%r62, [%rd66+12];
	ld.global.u32 	%r63, [%rd32];
	mad.lo.s32 	%r104, %r63, %r62, %r61;
	add.s32 	%r93, %r93, 8;
	add.s32 	%r92, %r92, %r7;
	add.s64 	%rd66, %rd66, 32;
	setp.ne.s32 	%p3, %r93, 0;
	@%p3 bra 	$L__BB0_3;
$L__BB0_4:
	setp.eq.s32 	%p4, %r4, 0;
	@%p4 bra 	$L__BB0_12;
	and.b32  	%r17, %r30, 3;
	setp.lt.u32 	%p5, %r4, 4;
	@%p5 bra 	$L__BB0_7;
	add.s32 	%r65, %r99, %r3;
	mul.wide.u32 	%rd34, %r65, 4;
	add.s64 	%rd35, %rd2, %rd34;
	ld.global.u32 	%r66, [%rd35];
	mad.lo.s32 	%r67, %r99, %r30, %r1;
	mul.wide.s32 	%rd36, %r67, 4;
	add.s64 	%rd37, %rd1, %rd36;
	ld.global.u32 	%r68, [%rd37];
	mad.lo.s32 	%r69, %r68, %r66, %r104;
	cvt.u64.u32 	%rd38, %r3;
	cvt.u64.u32 	%rd39, %r99;
	add.s64 	%rd40, %rd39, %rd38;
	shl.b64 	%rd41, %rd40, 2;
	add.s64 	%rd42, %rd2, %rd41;
	ld.global.u32 	%r70, [%rd42+4];
	mul.wide.s32 	%rd43, %r30, 4;
	add.s64 	%rd44, %rd37, %rd43;
	ld.global.u32 	%r71, [%rd44];
	mad.lo.s32 	%r72, %r71, %r70, %r69;
	ld.global.u32 	%r73, [%rd42+8];
	add.s64 	%rd45, %rd44, %rd43;
	ld.global.u32 	%r74, [%rd45];
	mad.lo.s32 	%r75, %r74, %r73, %r72;
	ld.global.u32 	%r76, [%rd42+12];
	add.s64 	%rd46, %rd45, %rd43;
	ld.global.u32 	%r77, [%rd46];
	mad.lo.s32 	%r104, %r77, %r76, %r75;
	add.s32 	%r99, %r99, 4;
$L__BB0_7:
	setp.eq.s32 	%p6, %r17, 0;
	@%p6 bra 	$L__BB0_12;
	setp.eq.s32 	%p7, %r17, 1;
	@%p7 bra 	$L__BB0_10;
	add.s32 	%r79, %r99, %r3;
	mul.wide.u32 	%rd47, %r79, 4;
	add.s64 	%rd48, %rd2, %rd47;
	ld.global.u32 	%r80, [%rd48];
	mad.lo.s32 	%r81, %r99, %r30, %r1;
	mul.wide.s32 	%rd49, %r81, 4;
	add.s64 	%rd50, %rd1, %rd49;
	ld.global.u32 	%r82, [%rd50];
	mad.lo.s32 	%r83, %r82, %r80, %r104;
	cvt.u64.u32 	%rd51, %r3;
	cvt.u64.u32 	%rd52, %r99;
	add.s64 	%rd53, %rd52, %rd51;
	shl.b64 	%rd54, %rd53, 2;
	add.s64 	%rd55, %rd2, %rd54;
	ld.global.u32 	%r84, [%rd55+4];
	mul.wide.s32 	%rd56, %r30, 4;
	add.s64 	%rd57, %rd50, %rd56;
	ld.global.u32 	%r85, [%rd57];
	mad.lo.s32 	%r104, %r85, %r84, %r83;
	add.s32 	%r99, %r99, 2;
$L__BB0_10:
	and.b32  	%r86, %r30, 1;
	setp.eq.b32 	%p8, %r86, 1;
	not.pred 	%p9, %p8;
	@%p9 bra 	$L__BB0_12;
	add.s32 	%r87, %r99, %r3;
	mul.wide.u32 	%rd58, %r87, 4;
	add.s64 	%rd59, %rd2, %rd58;
	ld.global.u32 	%r88, [%rd59];
	mad.lo.s32 	%r89, %r99, %r30, %r1;
	mul.wide.s32 	%rd60, %r89, 4;
	add.s64 	%rd61, %rd1, %rd60;
	ld.global.u32 	%r90, [%rd61];
	mad.lo.s32 	%r104, %r90, %r88, %r104;
$L__BB0_12:
	ld.param.u64 	%rd65, [_Z12matmulDevicePiS_S_i_param_2];
	add.s32 	%r91, %r3, %r1;
	cvta.to.global.u64 	%rd62, %rd65;
	mul.wide.s32 	%rd63, %r91, 4;
	add.s64 	%rd64, %rd62, %rd63;
	st.global.u32 	[%rd64], %r104;
$L__BB0_13:
	ret;

}


// ===== COMPILED SASS (sm_100) =====

	.target	sm_100

	.elftype	@"ET_EXEC"


//--------------------- .note.nv.tkinfo           --------------------------
	.section	.note.nv.tkinfo,"",@"SHT_NOTE"
	.sectionflags	@"SHF_NOTE_NV_TKINFO"
	.tkinfo
        /*0018*/ 	.word	0x00000002
        /*0030*/ 	.string	""
        /*0030*/ 	.string	"ptxas"
        /*0030*/ 	.string	"Cuda compilation tools, release 13.0, V13.0.88"
        /*0030*/ 	.string	"Build cuda_13.0.r13.0/compiler.36424714_0"
        /*0030*/ 	.string	"-arch sm_100 -m 64 "



//--------------------- .note.nv.cuinfo           --------------------------
	.section	.note.nv.cuinfo,"",@"SHT_NOTE"
	.sectionflags	@"SHF_NOTE_NV_CUINFO"
        /*0018*/ 	.short	0x0002
        /*001a*/ 	.short	0x0064
        /*001c*/ 	.short	0x0082
	.zero		2


//--------------------- .nv.info                  --------------------------
	.section	.nv.info,"",@"SHT_CUDA_INFO"
	.align	4


	//----- nvinfo : EIATTR_REGCOUNT
	.align		4
        /*0000*/ 	.byte	0x04, 0x2f
        /*0002*/ 	.short	(.L_1 - .L_0)
	.align		4
.L_0:
        /*0004*/ 	.word	index@(_Z12matmulDevicePiS_S_i)
        /*0008*/ 	.word	0x0000001e


	//----- nvinfo : EIATTR_FRAME_SIZE
	.align		4
.L_1:
        /*000c*/ 	.byte	0x04, 0x11
        /*000e*/ 	.short	(.L_3 - .L_2)
	.align		4
.L_2:
        /*0010*/ 	.word	index@(_Z12matmulDevicePiS_S_i)
        /*0014*/ 	.word	0x00000000


	//----- nvinfo : EIATTR_MIN_STACK_SIZE
	.align		4
.L_3:
        /*0018*/ 	.byte	0x04, 0x12
        /*001a*/ 	.short	(.L_5 - .L_4)
	.align		4
.L_4:
        /*001c*/ 	.word	index@(_Z12matmulDevicePiS_S_i)
        /*0020*/ 	.word	0x00000000
.L_5:


//--------------------- .nv.compat                --------------------------
	.section	.nv.compat,"",@"SHT_CUDA_COMPAT_INFO"
	.align	4
        /*0000*/ 	.byte	0x02, 0x09, 0x00, 0x00, 0x02, 0x02, 0x01, 0x00, 0x02, 0x05, 0x05, 0x00, 0x03, 0x07, 0x01, 0x01
        /*0010*/ 	.byte	0x02, 0x03, 0x00, 0x00, 0x02, 0x06, 0x01, 0x00, 0x04, 0x0b, 0x08, 0x00, 0x09, 0x00, 0x00, 0x00
        /*0020*/ 	.byte	0x00, 0x00, 0x00, 0x00


//--------------------- .nv.info._Z12matmulDevicePiS_S_i --------------------------
	.section	.nv.info._Z12matmulDevicePiS_S_i,"",@"SHT_CUDA_INFO"
	.sectionflags	@""
	.align	4


	//----- nvinfo : EIATTR_CUDA_API_VERSION
	.align		4
        /*0000*/ 	.byte	0x04, 0x37
        /*0002*/ 	.short	(.L_7 - .L_6)
.L_6:
        /*0004*/ 	.word	0x00000082


	//----- nvinfo : EIATTR_KPARAM_INFO
	.align		4
.L_7:
        /*0008*/ 	.byte	0x04, 0x17
        /*000a*/ 	.short	(.L_9 - .L_8)
.L_8:
        /*000c*/ 	.word	0x00000000
        /*0010*/ 	.short	0x0003
        /*0012*/ 	.short	0x0018
        /*0014*/ 	.byte	0x00, 0xf0, 0x11, 0x00


	//----- nvinfo : EIATTR_KPARAM_INFO
	.align		4
.L_9:
        /*0018*/ 	.byte	0x04, 0x17
        /*001a*/ 	.short	(.L_11 - .L_10)
.L_10:
        /*001c*/ 	.word	0x00000000
        /*0020*/ 	.short	0x0002
        /*0022*/ 	.short	0x0010
        /*0024*/ 	.byte	0x00, 0xf5, 0x21, 0x00


	//----- nvinfo : EIATTR_KPARAM_INFO
	.align		4
.L_11:
        /*0028*/ 	.byte	0x04, 0x17
        /*002a*/ 	.short	(.L_13 - .L_12)
.L_12:
        /*002c*/ 	.word	0x00000000
        /*0030*/ 	.short	0x0001
        /*0032*/ 	.short	0x0008
        /*0034*/ 	.byte	0x00, 0xf5, 0x21, 0x00


	//----- nvinfo : EIATTR_KPARAM_INFO
	.align		4
.L_13:
        /*0038*/ 	.byte	0x04, 0x17
        /*003a*/ 	.short	(.L_15 - .L_14)
.L_14:
        /*003c*/ 	.word	0x00000000
        /*0040*/ 	.short	0x0000
        /*0042*/ 	.short	0x0000
        /*0044*/ 	.byte	0x00, 0xf5, 0x21, 0x00


	//----- nvinfo : EIATTR_SPARSE_MMA_MASK
	.align		4
.L_15:
        /*0048*/ 	.byte	0x03, 0x50
        /*004a*/ 	.short	0x0000


	//----- nvinfo : EIATTR_MAXREG_COUNT
	.align		4
        /*004c*/ 	.byte	0x03, 0x1b
        /*004e*/ 	.short	0x00ff


	//----- nvinfo : EIATTR_MERCURY_ISA_VERSION
	.align		4
        /*0050*/ 	.byte	0x03, 0x5f
        /*0052*/ 	.short	0x0101


	//----- nvinfo : EIATTR_VRC_CTA_INIT_COUNT
	.align		4
        /*0054*/ 	.byte	0x02, 0x4a
	.zero		1
	.zero		1


	//----- nvinfo : EIATTR_EXIT_INSTR_OFFSETS
	.align		4
        /*0058*/ 	.byte	0x04, 0x1c
        /*005a*/ 	.short	(.L_17 - .L_16)


	//   ....[0]....
.L_16:
        /*005c*/ 	.word	0x000000c0


	//   ....[1]....
        /*0060*/ 	.word	0x00000a90


	//----- nvinfo : EIATTR_CBANK_PARAM_SIZE
	.align		4
.L_17:
        /*0064*/ 	.byte	0x03, 0x19
        /*0066*/ 	.short	0x001c


	//----- nvinfo : EIATTR_PARAM_CBANK
	.align		4
        /*0068*/ 	.byte	0x04, 0x0a
        /*006a*/ 	.short	(.L_19 - .L_18)
	.align		4
.L_18:
        /*006c*/ 	.word	index@(.nv.constant0._Z12matmulDevicePiS_S_i)
        /*0070*/ 	.short	0x0380
        /*0072*/ 	.short	0x001c


	//----- nvinfo : EIATTR_SW_WAR
	.align		4
.L_19:
        /*0074*/ 	.byte	0x04, 0x36
        /*0076*/ 	.short	(.L_21 - .L_20)
.L_20:
        /*0078*/ 	.word	0x00000008
.L_21:


//--------------------- .nv.callgraph             --------------------------
	.section	.nv.callgraph,"",@"SHT_CUDA_CALLGRAPH"
	.align	4
	.sectionentsize	8
	.align		4
        /*0000*/ 	.word	0x00000000
	.align		4
        /*0004*/ 	.word	0xffffffff
	.align		4
        /*0008*/ 	.word	0x00000000
	.align		4
        /*000c*/ 	.word	0xfffffffe
	.align		4
        /*0010*/ 	.word	0x00000000
	.align		4
        /*0014*/ 	.word	0xfffffffd
	.align		4
        /*0018*/ 	.word	0x00000000
	.align		4
        /*001c*/ 	.word	0xfffffffc


//--------------------- .text._Z12matmulDevicePiS_S_i --------------------------
	.section	.text._Z12matmulDevicePiS_S_i,"ax",@progbits
	.align	128
        .global         _Z12matmulDevicePiS_S_i
        .type           _Z12matmulDevicePiS_S_i,@function
        .size           _Z12matmulDevicePiS_S_i,(.L_x_5 - _Z12matmulDevicePiS_S_i)
        .other          _Z12matmulDevicePiS_S_i,@"STO_CUDA_ENTRY STV_DEFAULT"
_Z12matmulDevicePiS_S_i:
.text._Z12matmulDevicePiS_S_i:
[----:B------:R-:W-:Y:S01]  /*0000*/  LDC R1, c[0x0][0x37c] ;  /* 0x0000df00ff017b82 */ /* 0x000fe20000000800 */
[----:B------:R-:W0:Y:S07]  /*0010*/  S2R R3, SR_TID.X ;  /* 0x0000000000037919 */ /* 0x000e2e0000002100 */
[----:B------:R-:W0:Y:S01]  /*0020*/  LDC R0, c[0x0][0x360] ;  /* 0x0000d800ff007b82 */ /* 0x000e220000000800 */
[----:B------:R-:W1:Y:S01]  /*0030*/  LDCU UR20, c[0x0][0x398] ;  /* 0x00007300ff1477ac */ /* 0x000e620008000800 */
[----:B------:R-:W2:Y:S06]  /*0040*/  S2R R2, SR_TID.Y ;  /* 0x0000000000027919 */ /* 0x000eac0000002200 */
[----:B------:R-:W0:Y:S08]  /*0050*/  S2UR UR4, SR_CTAID.X ;  /* 0x00000000000479c3 */ /* 0x000e300000002500 */
[----:B------:R-:W2:Y:S08]  /*0060*/  S2UR UR5, SR_CTAID.Y ;  /* 0x00000000000579c3 */ /* 0x000eb00000002600 */
[----:B------:R-:W2:Y:S01]  /*0070*/  LDC R13, c[0x0][0x364] ;  /* 0x0000d900ff0d7b82 */ /* 0x000ea20000000800 */
[----:B0-----:R-:W-:-:S02]  /*0080*/  IMAD R0, R0, UR4, R3 ;  /* 0x0000000400007c24 */ /* 0x001fc4000f8e0203 */
[----:B--2---:R-:W-:-:S05]  /*0090*/  IMAD R13, R13, UR5, R2 ;  /* 0x000000050d0d7c24 */ /* 0x004fca000f8e0202 */
[----:B------:R-:W-:-:S04]  /*00a0*/  VIMNMX R2, PT, PT, R0, R13, !PT ;  /* 0x0000000d00027248 */ /* 0x000fc80007fe0100 */
[----:B-1----:R-:W-:-:S13]  /*00b0*/  ISETP.GE.AND P0, PT, R2, UR20, PT ;  /* 0x0000001402007c0c */ /* 0x002fda000bf06270 */
[----:B------:R-:W-:Y:S05]  /*00c0*/  @P0 EXIT ;  /* 0x000000000000094d */ /* 0x000fea0003800000 */
[----:B------:R-:W-:Y:S01]  /*00d0*/  UISETP.GE.U32.AND UP0, UPT, UR20, 0x8, UPT ;  /* 0x000000081400788c */ /* 0x000fe2000bf06070 */
[----:B------:R-:W-:Y:S02]  /*00e0*/  HFMA2 R12, -RZ, RZ, 0, 0 ;  /* 0x00000000ff0c7431 */ /* 0x000fe400000001ff */
[----:B------:R-:W-:Y:S01]  /*00f0*/  IMAD R13, R13, UR20, RZ ;  /* 0x000000140d0d7c24 */ /* 0x000fe2000f8e02ff */
[----:B------:R-:W-:Y:S01]  /*0100*/  UMOV UR4, URZ ;  /* 0x000000ff00047c82 */ /* 0x000fe20008000000 */
[----:B------:R-:W0:Y:S04]  /*0110*/  LDCU.64 UR18, c[0x0][0x358] ;  /* 0x00006b00ff1277ac */ /* 0x000e280008000a00 */
[----:B------:R-:W-:Y:S05]  /*0120*/  BRA.U !UP0, `(.L_x_0) ;  /* 0x0000000508047547 */ /* 0x000fea000b800000 */
[----:B------:R-:W1:Y:S01]  /*0130*/  LDCU.128 UR24, c[0x0][0x380] ;  /* 0x00007000ff1877ac */ /* 0x000e620008000c00 */
[----:B------:R-:W-:Y:S02]  /*0140*/  MOV R12, RZ ;  /* 0x000000ff000c7202 */ /* 0x000fe40000000f00 */
[----:B------:R-:W-:Y:S01]  /*0150*/  MOV R14, R0 ;  /* 0x00000000000e7202 */ /* 0x000fe20000000f00 */
[----:B------:R-:W-:-:S04]  /*0160*/  ULOP3.LUT UR4, UR20, 0x7ffffff8, URZ, 0xc0, !UPT ;  /* 0x7ffffff814047892 */ /* 0x000fc8000f8ec0ff */
[----:B------:R-:W-:Y:S01]  /*0170*/  UIADD3 UR5, UPT, UPT, -UR4, URZ, URZ ;  /* 0x000000ff04057290 */ /* 0x000fe2000fffe1ff */
[----:B-1----:R-:W-:Y:S01]  /*0180*/  MOV R2, UR24 ;  /* 0x0000001800027c02 */ /* 0x002fe20008000f00 */
[----:B------:R-:W-:Y:S01]  /*0190*/  UIMAD.WIDE UR6, UR20, 0x8, UR26 ;  /* 0x00000008140678a5 */ /* 0x000fe2000f8e021a */
[----:B------:R-:W-:Y:S01]  /*01a0*/  MOV R3, UR25 ;  /* 0x0000001900037c02 */ /* 0x000fe20008000f00 */
[----:B------:R-:W-:Y:S02]  /*01b0*/  UIMAD.WIDE UR8, UR20, 0xc, UR26 ;  /* 0x0000000c140878a5 */ /* 0x000fe4000f8e021a */
[----:B------:R-:W-:Y:S01]  /*01c0*/  UIMAD.WIDE UR10, UR20, 0x10, UR26 ;  /* 0x00000010140a78a5 */ /* 0x000fe2000f8e021a */
[----:B------:R-:W-:Y:S01]  /*01d0*/  IMAD.WIDE.U32 R2, R13, 0x4, R2 ;  /* 0x000000040d027825 */ /* 0x000fe200078e0002 */
[----:B------:R-:W-:Y:S02]  /*01e0*/  UIMAD.WIDE UR12, UR20, 0x14, UR26 ;  /* 0x00000014140c78a5 */ /* 0x000fe4000f8e021a */
[----:B------:R-:W-:Y:S01]  /*01f0*/  UIMAD.WIDE UR14, UR20, 0x18, UR26 ;  /* 0x00000018140e78a5 */ /* 0x000fe2000f8e021a */
[----:B------:R-:W-:Y:S01]  /*0200*/  IADD3 R2, P0, PT, R2, 0x10, RZ ;  /* 0x0000001002027810 */ /* 0x000fe20007f1e0ff */
[----:B------:R-:W-:-:S03]  /*0210*/  UIMAD.WIDE UR16, UR20, 0x1c, UR26 ;  /* 0x0000001c141078a5 */ /* 0x000fc6000f8e021a */
[----:B------:R-:W-:-:S09]  /*0220*/  IADD3.X R3, PT, PT, RZ, R3, RZ, P0, !PT ;  /* 0x00000003ff037210 */ /* 0x000fd200007fe4ff */
.L_x_1:
[----:B------:R-:W-:Y:S01]  /*0230*/  UIMAD.WIDE UR22, UR20, 0x4, UR26 ;  /* 0x00000004141678a5 */ /* 0x000fe2000f8e021a */
[----:B------:R-:W-:Y:S02]  /*0240*/  IMAD.MOV.U32 R23, RZ, RZ, 0x4 ;  /* 0x00000004ff177424 */ /* 0x000fe400078e00ff */
[----:B------:R-:W-:Y:S01]  /*0250*/  HFMA2 R11, -RZ, RZ, 0, 2.384185791015625e-07 ;  /* 0x00000004ff0b7431 */ /* 0x000fe200000001ff */
[----:B------:R-:W-:Y:S01]  /*0260*/  MOV R25, 0x4 ;  /* 0x0000000400197802 */ /* 0x000fe20000000f00 */
[----:B0-----:R-:W2:Y:S01]  /*0270*/  LDG.E R21, desc[UR18][R2.64+-0x10] ;  /* 0xfffff01202157981 */ /* 0x001ea2000c1e1900 */
[C---:B------:R-:W-:Y:S01]  /*0280*/  IMAD.WIDE R22, R14.reuse, R23, UR26 ;  /* 0x0000001a0e167e25 */ /* 0x040fe2000f8e0217 */
[----:B------:R-:W-:Y:S02]  /*0290*/  MOV R8, UR22 ;  /* 0x0000001600087c02 */ /* 0x000fe40008000f00 */
[----:B------:R-:W-:Y:S01]  /*02a0*/  MOV R9, UR23 ;  /* 0x0000001700097c02 */ /* 0x000fe20008000f00 */
[----:B------:R-:W3:Y:S02]  /*02b0*/  LDG.E R19, desc[UR18][R2.64+-0xc] ;  /* 0xfffff41202137981 */ /* 0x000ee4000c1e1900 */
[----:B------:R-:W-:-:S02]  /*02c0*/  IMAD.WIDE R8, R14, 0x4, R8 ;  /* 0x000000040e087825 */ /* 0x000fc400078e0208 */
[----:B------:R-:W2:Y:S01]  /*02d0*/  LDG.E R22, desc[UR18][R22.64] ;  /* 0x0000001216167981 */ /* 0x000ea2000c1e1900 */
[----:B------:R-:W-:Y:S01]  /*02e0*/  MOV R5, 0x4 ;  /* 0x0000000400057802 */ /* 0x000fe20000000f00 */
[C---:B------:R-:W-:Y:S02]  /*02f0*/  IMAD.WIDE R24, R14.reuse, R25, UR6 ;  /* 0x000000060e187e25 */ /* 0x040fe4000f8e0219 */
[----:B------:R0:W3:Y:S02]  /*0300*/  LDG.E R20, desc[UR18][R8.64] ;  /* 0x0000001208147981 */ /* 0x0000e4000c1e1900 */
[----:B------:R-:W-:Y:S02]  /*0310*/  IMAD.WIDE R10, R14, R11, UR8 ;  /* 0x000000080e0a7e25 */ /* 0x000fe4000f8e020b */
[----:B------:R-:W4:Y:S04]  /*0320*/  LDG.E R18, desc[UR18][R24.64] ;  /* 0x0000001218127981 */ /* 0x000f28000c1e1900 */
[----:B------:R-:W4:Y:S01]  /*0330*/  LDG.E R17, desc[UR18][R2.64+-0x8] ;  /* 0xfffff81202117981 */ /* 0x000f22000c1e1900 */
[----:B0-----:R-:W-:-:S02]  /*0340*/  HFMA2 R9, -RZ, RZ, 0, 2.384185791015625e-07 ;  /* 0x00000004ff097431 */ /* 0x001fc400000001ff */
[----:B------:R-:W-:Y:S01]  /*0350*/  IMAD.MOV.U32 R7, RZ, RZ, 0x4 ;  /* 0x00000004ff077424 */ /* 0x000fe200078e00ff */
[----:B------:R0:W5:Y:S01]  /*0360*/  LDG.E R16, desc[UR18][R10.64] ;  /* 0x000000120a107981 */ /* 0x000162000c1e1900 */
[----:B------:R-:W-:-:S03]  /*0370*/  IMAD.WIDE R4, R14, R5, UR10 ;  /* 0x0000000a0e047e25 */ /* 0x000fc6000f8e0205 */
[----:B------:R-:W5:Y:S01]  /*0380*/  LDG.E R15, desc[UR18][R2.64+-0x4] ;  /* 0xfffffc12020f7981 */ /* 0x000f62000c1e1900 */
[C---:B------:R-:W-:Y:S01]  /*0390*/  IMAD.WIDE R6, R14.reuse, R7, UR12 ;  /* 0x0000000c0e067e25 */ /* 0x040fe2000f8e0207 */
[----:B------:R-:W-:Y:S02]  /*03a0*/  MOV R27, 0x4 ;  /* 0x00000004001b7802 */ /* 0x000fe40000000f00 */
[----:B------:R1:W5:Y:S01]  /*03b0*/  LDG.E R4, desc[UR18][R4.64] ;  /* 0x0000001204047981 */ /* 0x000362000c1e1900 */
[----:B------:R-:W-:-:S03]  /*03c0*/  IMAD.WIDE R8, R14, R9, UR14 ;  /* 0x0000000e0e087e25 */ /* 0x000fc6000f8e0209 */
[----:B------:R-:W5:Y:S01]  /*03d0*/  LDG.E R23, desc[UR18][R2.64] ;  /* 0x0000001202177981 */ /* 0x000f62000c1e1900 */
[----:B0-----:R-:W-:-:S03]  /*03e0*/  IMAD.WIDE R10, R14, R27, UR16 ;  /* 0x000000100e0a7e25 */ /* 0x001fc6000f8e021b */
[----:B------:R-:W5:Y:S04]  /*03f0*/  LDG.E R7, desc[UR18][R6.64] ;  /* 0x0000001206077981 */ /* 0x000f68000c1e1900 */
[----:B------:R-:W5:Y:S04]  /*0400*/  LDG.E R24, desc[UR18][R2.64+0x4] ;  /* 0x0000041202187981 */ /* 0x000f68000c1e1900 */
[----:B------:R-:W5:Y:S04]  /*0410*/  LDG.E R8, desc[UR18][R8.64] ;  /* 0x0000001208087981 */ /* 0x000f68000c1e1900 */
[----:B------:R-:W5:Y:S04]  /*0420*/  LDG.E R25, desc[UR18][R2.64+0x8] ;  /* 0x0000081202197981 */ /* 0x000f68000c1e1900 */
[----:B------:R-:W5:Y:S04]  /*0430*/  LDG.E R10, desc[UR18][R10.64] ;  /* 0x000000120a0a7981 */ /* 0x000f68000c1e1900 */
[----:B------:R0:W5:Y:S01]  /*0440*/  LDG.E R27, desc[UR18][R2.64+0xc] ;  /* 0x00000c12021b7981 */ /* 0x000162000c1e1900 */
[----:B------:R-:W-:-:S04]  /*0450*/  UIADD3 UR5, UPT, UPT, UR5, 0x8, URZ ;  /* 0x0000000805057890 */ /* 0x000fc8000fffe0ff */
[----:B------:R-:W-:Y:S01]  /*0460*/  UISETP.NE.AND UP0, UPT, UR5, URZ, UPT ;  /* 0x000000ff0500728c */ /* 0x000fe2000bf05270 */
[----:B-1----:R-:W-:Y:S02]  /*0470*/  MOV R5, UR20 ;  /* 0x0000001400057c02 */ /* 0x002fe40008000f00 */
[----:B0-----:R-:W-:Y:S02]  /*0480*/  IADD3 R2, P0, PT, R2, 0x20, RZ ;  /* 0x0000002002027810 */ /* 0x001fe40007f1e0ff */
[----:B------:R-:W-:Y:S02]  /*0490*/  LEA R14, R5, R14, 0x3 ;  /* 0x0000000e050e7211 */ /* 0x000fe400078e18ff */
[----:B------:R-:W-:Y:S01]  /*04a0*/  IADD3.X R3, PT, PT, RZ, R3, RZ, P0, !PT ;  /* 0x00000003ff037210 */ /* 0x000fe200007fe4ff */
[----:B--2---:R-:W-:-:S04]  /*04b0*/  IMAD R21, R21, R22, R12 ;  /* 0x0000001615157224 */ /* 0x004fc800078e020c */
[----:B---3--:R-:W-:-:S04]  /*04c0*/  IMAD R19, R19, R20, R21 ;  /* 0x0000001413137224 */ /* 0x008fc800078e0215 */
[----:B----4-:R-:W-:-:S04]  /*04d0*/  IMAD R17, R17, R18, R19 ;  /* 0x0000001211117224 */ /* 0x010fc800078e0213 */
[----:B-----5:R-:W-:-:S04]  /*04e0*/  IMAD R15, R15, R16, R17 ;  /* 0x000000100f0f7224 */ /* 0x020fc800078e0211 */
[----:B------:R-:W-:-:S04]  /*04f0*/  IMAD R4, R23, R4, R15 ;  /* 0x0000000417047224 */ /* 0x000fc800078e020f */
[----:B------:R-:W-:-:S04]  /*0500*/  IMAD R4, R24, R7, R4 ;  /* 0x0000000718047224 */ /* 0x000fc800078e0204 */
[----:B------:R-:W-:-:S04]  /*0510*/  IMAD R4, R25, R8, R4 ;  /* 0x0000000819047224 */ /* 0x000fc800078e0204 */
[----:B------:R-:W-:Y:S01]  /*0520*/  IMAD R12, R27, R10, R4 ;  /* 0x0000000a1b0c7224 */ /* 0x000fe200078e0204 */
[----:B------:R-:W-:Y:S06]  /*0530*/  BRA.U UP0, `(.L_x_1) ;  /* 0xfffffffd003c7547 */ /* 0x000fec000b83ffff */
.L_x_0:
[----:B------:R-:W-:-:S04]  /*0540*/  ULOP3.LUT UR6, UR20, 0x7, URZ, 0xc0, !UPT ;  /* 0x0000000714067892 */ /* 0x000fc8000f8ec0ff */
[----:B------:R-:W-:-:S09]  /*0550*/  UISETP.NE.AND UP0, UPT, UR6, URZ, UPT ;  /* 0x000000ff0600728c */ /* 0x000fd2000bf05270 */
[----:B------:R-:W-:Y:S05]  /*0560*/  BRA.U !UP0, `(.L_x_2) ;  /* 0x0000000508387547 */ /* 0x000fea000b800000 */
[----:B------:R-:W-:Y:S02]  /*0570*/  UISETP.GE.U32.AND UP0, UPT, UR6, 0x4, UPT ;  /* 0x000000040600788c */ /* 0x000fe4000bf06070 */
[----:B------:R-:W-:-:S04]  /*0580*/  ULOP3.LUT UR5, UR20, 0x3, URZ, 0xc0, !UPT ;  /* 0x0000000314057892 */ /* 0x000fc8000f8ec0ff */
[----:B------:R-:W-:-:S03]  /*0590*/  UISETP.NE.AND UP1, UPT, UR5, URZ, UPT ;  /* 0x000000ff0500728c */ /* 0x000fc6000bf25270 */
[----:B------:R-:W-:Y:S08]  /*05a0*/  BRA.U !UP0, `(.L_x_3) ;  /* 0x00000001087c7547 */ /* 0x000ff0000b800000 */
[----:B------:R-:W1:Y:S01]  /*05b0*/  LDC.64 R6, c[0x0][0x388] ;  /* 0x0000e200ff067b82 */ /* 0x000e620000000a00 */
[----:B------:R-:W2:Y:S01]  /*05c0*/  LDCU.64 UR6, c[0x0][0x380] ;  /* 0x00007000ff0677ac */ /* 0x000ea20008000a00 */
[----:B------:R-:W-:Y:S01]  /*05d0*/  IMAD.U32 R9, RZ, RZ, UR4 ;  /* 0x00000004ff097e24 */ /* 0x000fe2000f8e00ff */
[C---:B------:R-:W-:Y:S02]  /*05e0*/  IADD3 R3, PT, PT, R13.reuse, UR4, RZ ;  /* 0x000000040d037c10 */ /* 0x040fe4000fffe0ff */
[----:B------:R-:W-:Y:S01]  /*05f0*/  IADD3 R10, P0, PT, R13, UR4, RZ ;  /* 0x000000040d0a7c10 */ /* 0x000fe2000ff1e0ff */
[----:B------:R-:W-:Y:S01]  /*0600*/  IMAD R9, R9, UR20, R0 ;  /* 0x0000001409097c24 */ /* 0x000fe2000f8e0200 */
[----:B------:R-:W-:Y:S01]  /*0610*/  MOV R11, UR20 ;  /* 0x00000014000b7c02 */ /* 0x000fe20008000f00 */
[----:B------:R-:W3:Y:S01]  /*0620*/  LDC.64 R4, c[0x0][0x380] ;  /* 0x0000e000ff047b82 */ /* 0x000ee20000000a00 */
[----:B------:R-:W-:Y:S01]  /*0630*/  MOV R15, UR20 ;  /* 0x00000014000f7c02 */ /* 0x000fe20008000f00 */
[----:B-1----:R-:W-:Y:S01]  /*0640*/  IMAD.WIDE R6, R9, 0x4, R6 ;  /* 0x0000000409067825 */ /* 0x002fe200078e0206 */
[----:B------:R-:W-:-:S05]  /*0650*/  MOV R9, UR20 ;  /* 0x0000001400097c02 */ /* 0x000fca0008000f00 */
[----:B------:R-:W-:Y:S02]  /*0660*/  IMAD.WIDE R8, R9, 0x4, R6 ;  /* 0x0000000409087825 */ /* 0x000fe400078e0206 */
[----:B0-----:R-:W4:Y:S02]  /*0670*/  LDG.E R6, desc[UR18][R6.64] ;  /* 0x0000001206067981 */ /* 0x001f24000c1e1900 */
[----:B---3--:R-:W-:Y:S01]  /*0680*/  IMAD.WIDE.U32 R4, R3, 0x4, R4 ;  /* 0x0000000403047825 */ /* 0x008fe200078e0004 */
[----:B------:R-:W-:Y:S01]  /*0690*/  IADD3.X R3, PT, PT, RZ, RZ, RZ, P0, !PT ;  /* 0x000000ffff037210 */ /* 0x000fe200007fe4ff */
[----:B------:R-:W3:Y:S01]  /*06a0*/  LDG.E R17, desc[UR18][R8.64] ;  /* 0x0000001208117981 */ /* 0x000ee2000c1e1900 */
[----:B--2---:R-:W-:-:S03]  /*06b0*/  LEA R2, P0, R10, UR6, 0x2 ;  /* 0x000000060a027c11 */ /* 0x004fc6000f8010ff */
[----:B------:R-:W4:Y:S01]  /*06c0*/  LDG.E R5, desc[UR18][R4.64] ;  /* 0x0000001204057981 */ /* 0x000f22000c1e1900 */
[----:B------:R-:W-:Y:S01]  /*06d0*/  LEA.HI.X R3, R10, UR7, R3, 0x2, P0 ;  /* 0x000000070a037c11 */ /* 0x000fe200080f1403 */
[----:B------:R-:W-:-:S04]  /*06e0*/  IMAD.WIDE R10, R11, 0x4, R8 ;  /* 0x000000040b0a7825 */ /* 0x000fc800078e0208 */
[----:B------:R-:W3:Y:S01]  /*06f0*/  LDG.E R16, desc[UR18][R2.64+0x4] ;  /* 0x0000041202107981 */ /* 0x000ee2000c1e1900 */
[----:B------:R-:W-:-:S03]  /*0700*/  IMAD.WIDE R14, R15, 0x4, R10 ;  /* 0x000000040f0e7825 */ /* 0x000fc600078e020a */
[----:B------:R-:W2:Y:S04]  /*0710*/  LDG.E R19, desc[UR18][R10.64] ;  /* 0x000000120a137981 */ /* 0x000ea8000c1e1900 */
[----:B------:R-:W2:Y:S04]  /*0720*/  LDG.E R18, desc[UR18][R2.64+0x8] ;  /* 0x0000081202127981 */ /* 0x000ea8000c1e1900 */
[----:B------:R-:W5:Y:S04]  /*0730*/  LDG.E R20, desc[UR18][R2.64+0xc] ;  /* 0x00000c1202147981 */ /* 0x000f68000c1e1900 */
[----:B------:R-:W5:Y:S01]  /*0740*/  LDG.E R14, desc[UR18][R14.64] ;  /* 0x000000120e0e7981 */ /* 0x000f62000c1e1900 */
[----:B------:R-:W-:Y:S01]  /*0750*/  UIADD3 UR4, UPT, UPT, UR4, 0x4, URZ ;  /* 0x0000000404047890 */ /* 0x000fe2000fffe0ff */
[----:B----4-:R-:W-:-:S04]  /*0760*/  IMAD R5, R5, R6, R12 ;  /* 0x0000000605057224 */ /* 0x010fc800078e020c */
[----:B---3--:R-:W-:-:S04]  /*0770*/  IMAD R5, R16, R17, R5 ;  /* 0x0000001110057224 */ /* 0x008fc800078e0205 */
[----:B--2---:R-:W-:-:S04]  /*0780*/  IMAD R5, R18, R19, R5 ;  /* 0x0000001312057224 */ /* 0x004fc800078e0205 */
[----:B-----5:R-:W-:-:S07]  /*0790*/  IMAD R12, R20, R14, R5 ;  /* 0x0000000e140c7224 */ /* 0x020fce00078e0205 */
.L_x_3:
[----:B------:R-:W-:Y:S05]  /*07a0*/  BRA.U !UP1, `(.L_x_2) ;  /* 0x0000000109a87547 */ /* 0x000fea000b800000 */
[----:B------:R-:W-:Y:S01]  /*07b0*/  UISETP.NE.AND UP0, UPT, UR5, 0x1, UPT ;  /* 0x000000010500788c */ /* 0x000fe2000bf05270 */
[----:B------:R-:W-:Y:S01]  /*07c0*/  MOV R7, UR4 ;  /* 0x0000000400077c02 */ /* 0x000fe20008000f00 */
[----:B------:R-:W-:Y:S02]  /*07d0*/  ULOP3.LUT UR5, UR20, 0x1, URZ, 0xc0, !UPT ;  /* 0x0000000114057892 */ /* 0x000fe4000f8ec0ff */
[----:B------:R-:W-:Y:S02]  /*07e0*/  MOV R15, UR20 ;  /* 0x00000014000f7c02 */ /* 0x000fe40008000f00 */
[----:B------:R-:W-:Y:S01]  /*07f0*/  UISETP.NE.U32.AND UP1, UPT, UR5, 0x1, UPT ;  /* 0x000000010500788c */ /* 0x000fe2000bf25070 */
[----:B------:R-:W-:-:S04]  /*0800*/  PLOP3.LUT P1, PT, PT, PT, UP0, 0x80, 0x8 ;  /* 0x000000000008781c */ /* 0x000fc80003f2f008 */
[----:B------:R-:W1:Y:S01]  /*0810*/  @UP0 LDCU.128 UR8, c[0x0][0x380] ;  /* 0x00007000ff0807ac */ /* 0x000e620008000c00 */
[----:B------:R-:W-:Y:S01]  /*0820*/  PLOP3.LUT P0, PT, PT, PT, UP1, 0x80, 0x8 ;  /* 0x000000000008781c */ /* 0x000fe20003f0f018 */
[----:B------:R-:W2:Y:S04]  /*0830*/  @UP0 LDCU.64 UR6, c[0x0][0x380] ;  /* 0x00007000ff0607ac */ /* 0x000ea80008000a00 */
[----:B------:R-:W3:Y:S03]  /*0840*/  @!UP1 LDCU.128 UR12, c[0x0][0x380] ;  /* 0x00007000ff0c97ac */ /* 0x000ee60008000c00 */
[C---:B------:R-:W-:Y:S02]  /*0850*/  @P1 IADD3 R3, PT, PT, R13.reuse, UR4, RZ ;  /* 0x000000040d031c10 */ /* 0x040fe4000fffe0ff */
[----:B------:R-:W-:Y:S01]  /*0860*/  @P1 IADD3 R6, P2, PT, R13, UR4, RZ ;  /* 0x000000040d061c10 */ /* 0x000fe2000ff5e0ff */
[----:B------:R-:W-:Y:S01]  /*0870*/  @UP0 UIADD3 UR4, UPT, UPT, UR4, 0x2, URZ ;  /* 0x0000000204040890 */ /* 0x000fe2000fffe0ff */
[----:B-1----:R-:W-:Y:S01]  /*0880*/  MOV R11, UR9 ;  /* 0x00000009000b7c02 */ /* 0x002fe20008000f00 */
[----:B------:R-:W-:Y:S01]  /*0890*/  IMAD.U32 R10, RZ, RZ, UR8 ;  /* 0x00000008ff0a7e24 */ /* 0x000fe2000f8e00ff */
[----:B------:R-:W-:-:S02]  /*08a0*/  MOV R4, UR10 ;  /* 0x0000000a00047c02 */ /* 0x000fc40008000f00 */
[----:B------:R-:W-:Y:S01]  /*08b0*/  MOV R5, UR11 ;  /* 0x0000000b00057c02 */ /* 0x000fe20008000f00 */
[----:B------:R-:W-:-:S04]  /*08c0*/  @P1 IMAD.WIDE.U32 R10, R3, 0x4, R10 ;  /* 0x00000004030a1825 */ /* 0x000fc800078e000a */
[----:B------:R-:W-:Y:S01]  /*08d0*/  @P1 IMAD R3, R7, UR20, R0 ;  /* 0x0000001407031c24 */ /* 0x000fe2000f8e0200 */
[----:B------:R-:W-:Y:S01]  /*08e0*/  @P1 IADD3.X R7, PT, PT, RZ, RZ, RZ, P2, !PT ;  /* 0x000000ffff071210 */ /* 0x000fe200017fe4ff */
[----:B------:R-:W-:Y:S01]  /*08f0*/  IMAD.U32 R19, RZ, RZ, UR4 ;  /* 0x00000004ff137e24 */ /* 0x000fe2000f8e00ff */
[C---:B--2---:R-:W-:Y:S01]  /*0900*/  @P1 LEA R2, P2, R6.reuse, UR6, 0x2 ;  /* 0x0000000606021c11 */ /* 0x044fe2000f8410ff */
[----:B------:R-:W-:Y:S01]  /*0910*/  @P1 IMAD.WIDE R4, R3, 0x4, R4 ;  /* 0x0000000403041825 */ /* 0x000fe200078e0204 */
[----:B------:R-:W-:Y:S01]  /*0920*/  @!P0 IADD3 R17, PT, PT, R13, UR4, RZ ;  /* 0x000000040d118c10 */ /* 0x000fe2000fffe0ff */
[----:B0-----:R-:W2:Y:S01]  /*0930*/  @P1 LDG.E R11, desc[UR18][R10.64] ;  /* 0x000000120a0b1981 */ /* 0x001ea2000c1e1900 */
[----:B------:R-:W-:Y:S01]  /*0940*/  @P1 LEA.HI.X R3, R6, UR7, R7, 0x2, P2 ;  /* 0x0000000706031c11 */ /* 0x000fe200090f1407 */
[----:B------:R-:W-:Y:S01]  /*0950*/  @!P0 IMAD R19, R19, UR20, R0 ;  /* 0x0000001413138c24 */ /* 0x000fe2000f8e0200 */
[----:B---3--:R-:W-:Y:S01]  /*0960*/  MOV R6, UR12 ;  /* 0x0000000c00067c02 */ /* 0x008fe20008000f00 */
[----:B------:R-:W-:Y:S01]  /*0970*/  @P1 IMAD.WIDE R14, R15, 0x4, R4 ;  /* 0x000000040f0e1825 */ /* 0x000fe200078e0204 */
[----:B------:R-:W-:Y:S01]  /*0980*/  MOV R7, UR13 ;  /* 0x0000000d00077c02 */ /* 0x000fe20008000f00 */
[----:B------:R-:W2:Y:S01]  /*0990*/  @P1 LDG.E R4, desc[UR18][R4.64] ;  /* 0x0000001204041981 */ /* 0x000ea2000c1e1900 */
[----:B------:R-:W-:-:S02]  /*09a0*/  MOV R8, UR14 ;  /* 0x0000000e00087c02 */ /* 0x000fc40008000f00 */
[----:B------:R-:W-:Y:S01]  /*09b0*/  MOV R9, UR15 ;  /* 0x0000000f00097c02 */ /* 0x000fe20008000f00 */
[----:B------:R-:W-:Y:S01]  /*09c0*/  @!P0 IMAD.WIDE.U32 R6, R17, 0x4, R6 ;  /* 0x0000000411068825 */ /* 0x000fe200078e0006 */
[----:B------:R-:W3:Y:S03]  /*09d0*/  @P1 LDG.E R14, desc[UR18][R14.64] ;  /* 0x000000120e0e1981 */ /* 0x000ee6000c1e1900 */
[----:B------:R-:W-:Y:S01]  /*09e0*/  @!P0 IMAD.WIDE R8, R19, 0x4, R8 ;  /* 0x0000000413088825 */ /* 0x000fe200078e0208 */
[----:B------:R-:W3:Y:S04]  /*09f0*/  @P1 LDG.E R2, desc[UR18][R2.64+0x4] ;  /* 0x0000041202021981 */ /* 0x000ee8000c1e1900 */
[----:B------:R-:W4:Y:S04]  /*0a00*/  @!P0 LDG.E R7, desc[UR18][R6.64] ;  /* 0x0000001206078981 */ /* 0x000f28000c1e1900 */
[----:B------:R-:W4:Y:S01]  /*0a10*/  @!P0 LDG.E R8, desc[UR18][R8.64] ;  /* 0x0000001208088981 */ /* 0x000f22000c1e1900 */
[----:B--2---:R-:W-:-:S04]  /*0a20*/  @P1 IMAD R11, R11, R4, R12 ;  /* 0x000000040b0b1224 */ /* 0x004fc800078e020c */
[----:B---3--:R-:W-:-:S04]  /*0a30*/  @P1 IMAD R12, R2, R14, R11 ;  /* 0x0000000e020c1224 */ /* 0x008fc800078e020b */
[----:B----4-:R-:W-:-:S07]  /*0a40*/  @!P0 IMAD R12, R7, R8, R12 ;  /* 0x00000008070c8224 */ /* 0x010fce00078e020c */
.L_x_2:
[----:B------:R-:W1:Y:S01]  /*0a50*/  LDC.64 R2, c[0x0][0x390] ;  /* 0x0000e400ff027b82 */ /* 0x000e620000000a00 */
[----:B------:R-:W-:-:S05]  /*0a60*/  IADD3 R13, PT, PT, R0, R13, RZ ;  /* 0x0000000d000d7210 */ /* 0x000fca0007ffe0ff */
[----:B-1----:R-:W-:-:S05]  /*0a70*/  IMAD.WIDE R2, R13, 0x4, R2 ;  /* 0x000000040d027825 */ /* 0x002fca00078e0202 */
[----:B0-----:R-:W-:Y:S01]  /*0a80*/  STG.E desc[UR18][R2.64], R12 ;  /* 0x0000000c02007986 */ /* 0x001fe2000c101912 */
[----:B------:R-:W-:Y:S05]  /*0a90*/  EXIT ;  /* 0x000000000000794d */ /* 0x000fea0003800000 */
.L_x_4:
[----:B------:R-:W-:-:S00]  /*0aa0*/  BRA `(.L_x_4) ;  /* 0xfffffffc00fc7947 */ /* 0x000fc0000383ffff */
[----:B------:R-:W-:-:S00]  /*0ab0*/  NOP ;  /* 0x0000000000007918 */ /* 0x000fc00000000000 */
        /* <DEDUP_REMOVED lines=12> */
.L_x_5:


//--------------------- .nv.shared.reserved.0     --------------------------
	.section	.nv.shared.reserved.0,"aw",@nobits
	.weak		__nv_reservedSMEM_offset_0_alias
	.size		__nv_reservedSMEM_offset_0_alias, 0, 64
	.other		__nv_reservedSMEM_offset_0_alias,@"STO_CUDA_RESERVED_SHARED STV_DEFAULT"
__nv_reservedSMEM_offset_0_alias:
	.zero		0
	.zero		64


//--------------------- .nv.constant0._Z12matmulDevicePiS_S_i --------------------------
	.section	.nv.constant0._Z12matmulDevicePiS_S_i,"a",@progbits
	.sectionflags	@""
	.align	4
.nv.constant0._Z12matmulDevicePiS_S_i:
	.zero		924


//--------------------- SYMBOLS --------------------------

	.type		.nv.reservedSmem.offset0,@object
	.size		.nv.reservedSmem.offset0,0x4
